	.headerflags	@"EF_CUDA_TEXMODE_UNIFIED EF_CUDA_64BIT_ADDRESS EF_CUDA_ACCELERATORS EF_CUDA_SM90 EF_CUDA_VIRTUAL_SM(EF_CUDA_SM90)"
	.elftype	@"ET_EXEC"


//--------------------- .nv.info                  --------------------------
	.section	.nv.info,"",@"SHT_CUDA_INFO"
	.align	4


	//----- nvinfo : EIATTR_REGCOUNT
	.align		4
        /*0000*/ 	.byte	0x04, 0x2f
        /*0002*/ 	.short	(.L_3 - .L_2)
	.align		4
.L_2:
        /*0004*/ 	.word	index@(triton_poi_fused__native_batch_norm_legit_no_training_relu_18)
        /*0008*/ 	.word	0x00000012


	//----- nvinfo : EIATTR_MIN_STACK_SIZE
	.align		4
.L_3:
        /*000c*/ 	.byte	0x04, 0x12
        /*000e*/ 	.short	(.L_5 - .L_4)
	.align		4
.L_4:
        /*0010*/ 	.word	index@(triton_poi_fused__native_batch_norm_legit_no_training_relu_18)
        /*0014*/ 	.word	0x00000000


	//----- nvinfo : EIATTR_FRAME_SIZE
	.align		4
.L_5:
        /*0018*/ 	.byte	0x04, 0x11
        /*001a*/ 	.short	(.L_7 - .L_6)
	.align		4
.L_6:
        /*001c*/ 	.word	index@(triton_poi_fused__native_batch_norm_legit_no_training_relu_18)
        /*0020*/ 	.word	0x00000000


	//----- nvinfo : EIATTR_MIN_STACK_SIZE
	.align		4
.L_7:
        /*0024*/ 	.byte	0x04, 0x12
        /*0026*/ 	.short	(.L_9 - .L_8)
	.align		4
.L_8:
        /*0028*/ 	.word	index@(triton_poi_fused__native_batch_norm_legit_no_training_relu_18)
        /*002c*/ 	.word	0x00000000
.L_9:


//--------------------- .nv.info.triton_poi_fused__native_batch_norm_legit_no_training_relu_18 --------------------------
	.section	.nv.info.triton_poi_fused__native_batch_norm_legit_no_training_relu_18,"",@"SHT_CUDA_INFO"
	.sectionflags	@""
	.align	4


	//----- nvinfo : EIATTR_CUDA_API_VERSION
	.align		4
        /*0000*/ 	.byte	0x04, 0x37
        /*0002*/ 	.short	(.L_11 - .L_10)
.L_10:
        /*0004*/ 	.word	0x0000007c


	//----- nvinfo : EIATTR_KPARAM_INFO
	.align		4
.L_11:
        /*0008*/ 	.byte	0x04, 0x17
        /*000a*/ 	.short	(.L_13 - .L_12)
.L_12:
        /*000c*/ 	.word	0x00000000
        /*0010*/ 	.short	0x0006
        /*0012*/ 	.short	0x0030
        /*0014*/ 	.byte	0x00, 0xf0, 0x11, 0x00


	//----- nvinfo : EIATTR_KPARAM_INFO
	.align		4
.L_13:
        /*0018*/ 	.byte	0x04, 0x17
        /*001a*/ 	.short	(.L_15 - .L_14)
.L_14:
        /*001c*/ 	.word	0x00000000
        /*0020*/ 	.short	0x0005
        /*0022*/ 	.short	0x0028
        /*0024*/ 	.byte	0x00, 0xf4, 0x21, 0x00


	//----- nvinfo : EIATTR_KPARAM_INFO
	.align		4
.L_15:
        /*0028*/ 	.byte	0x04, 0x17
        /*002a*/ 	.short	(.L_17 - .L_16)
.L_16:
        /*002c*/ 	.word	0x00000000
        /*0030*/ 	.short	0x0004
        /*0032*/ 	.short	0x0020
        /*0034*/ 	.byte	0x00, 0xf4, 0x21, 0x00


	//----- nvinfo : EIATTR_KPARAM_INFO
	.align		4
.L_17:
        /*0038*/ 	.byte	0x04, 0x17
        /*003a*/ 	.short	(.L_19 - .L_18)
.L_18:
        /*003c*/ 	.word	0x00000000
        /*0040*/ 	.short	0x0003
        /*0042*/ 	.short	0x0018
        /*0044*/ 	.byte	0x00, 0xf4, 0x21, 0x00


	//----- nvinfo : EIATTR_KPARAM_INFO
	.align		4
.L_19:
        /*0048*/ 	.byte	0x04, 0x17
        /*004a*/ 	.short	(.L_21 - .L_20)
.L_20:
        /*004c*/ 	.word	0x00000000
        /*0050*/ 	.short	0x0002
        /*0052*/ 	.short	0x0010
        /*0054*/ 	.byte	0x00, 0xf4, 0x21, 0x00


	//----- nvinfo : EIATTR_KPARAM_INFO
	.align		4
.L_21:
        /*0058*/ 	.byte	0x04, 0x17
        /*005a*/ 	.short	(.L_23 - .L_22)
.L_22:
        /*005c*/ 	.word	0x00000000
        /*0060*/ 	.short	0x0001
        /*0062*/ 	.short	0x0008
        /*0064*/ 	.byte	0x00, 0xf4, 0x21, 0x00


	//----- nvinfo : EIATTR_KPARAM_INFO
	.align		4
.L_23:
        /*0068*/ 	.byte	0x04, 0x17
        /*006a*/ 	.short	(.L_25 - .L_24)
.L_24:
        /*006c*/ 	.word	0x00000000
        /*0070*/ 	.short	0x0000
        /*0072*/ 	.short	0x0000
        /*0074*/ 	.byte	0x00, 0xf4, 0x21, 0x00


	//----- nvinfo : EIATTR_SPARSE_MMA_MASK
	.align		4
.L_25:
        /*0078*/ 	.byte	0x03, 0x50
        /*007a*/ 	.short	0x0000


	//----- nvinfo : EIATTR_MAXREG_COUNT
	.align		4
        /*007c*/ 	.byte	0x03, 0x1b
        /*007e*/ 	.short	0x00ff


	//----- nvinfo : EIATTR_EXIT_INSTR_OFFSETS
	.align		4
        /*0080*/ 	.byte	0x04, 0x1c
        /*0082*/ 	.short	(.L_27 - .L_26)


	//   ....[0]....
.L_26:
        /*0084*/ 	.word	0x000003d0


	//----- nvinfo : EIATTR_REQNTID
	.align		4
.L_27:
        /*0088*/ 	.byte	0x04, 0x10
        /*008a*/ 	.short	(.L_29 - .L_28)
.L_28:
        /*008c*/ 	.word	0x00000080
        /*0090*/ 	.word	0x00000001
        /*0094*/ 	.word	0x00000001


	//----- nvinfo : EIATTR_CBANK_PARAM_SIZE
	.align		4
.L_29:
        /*0098*/ 	.byte	0x03, 0x19
        /*009a*/ 	.short	0x0034


	//----- nvinfo : EIATTR_PARAM_CBANK
	.align		4
        /*009c*/ 	.byte	0x04, 0x0a
        /*009e*/ 	.short	(.L_31 - .L_30)
	.align		4
.L_30:
        /*00a0*/ 	.word	index@(.nv.constant0.triton_poi_fused__native_batch_norm_legit_no_training_relu_18)
        /*00a4*/ 	.short	0x0210
        /*00a6*/ 	.short	0x0034


	//----- nvinfo : EIATTR_SW_WAR
	.align		4
.L_31:
        /*00a8*/ 	.byte	0x04, 0x36
        /*00aa*/ 	.short	(.L_33 - .L_32)
.L_32:
        /*00ac*/ 	.word	0x00000008
.L_33:


//--------------------- .nv.callgraph             --------------------------
	.section	.nv.callgraph,"",@"SHT_CUDA_CALLGRAPH"
	.align	4
	.sectionentsize	8
	.align		4
        /*0000*/ 	.word	0x00000000
	.align		4
        /*0004*/ 	.word	0xffffffff
	.align		4
        /*0008*/ 	.word	0x00000000
	.align		4
        /*000c*/ 	.word	0xfffffffe
	.align		4
        /*0010*/ 	.word	0x00000000
	.align		4
        /*0014*/ 	.word	0xfffffffd
	.align		4
        /*0018*/ 	.word	0x00000000
	.align		4
        /*001c*/ 	.word	0xfffffffc


//--------------------- .nv.constant4             --------------------------
	.section	.nv.constant4,"a",@progbits
	.align	8
	.align		8
.nv.constant4:
        /*0000*/ 	.dword	_$_str
	.align		8
        /*0008*/ 	.dword	_$_str_$_2


//--------------------- .text.triton_poi_fused__native_batch_norm_legit_no_training_relu_18 --------------------------
	.section	.text.triton_poi_fused__native_batch_norm_legit_no_training_relu_18,"ax",@progbits
	.align	128
        .global         triton_poi_fused__native_batch_norm_legit_no_training_relu_18
        .type           triton_poi_fused__native_batch_norm_legit_no_training_relu_18,@function
        .size           triton_poi_fused__native_batch_norm_legit_no_training_relu_18,(.L_x_1 - triton_poi_fused__native_batch_norm_legit_no_training_relu_18)
        .other          triton_poi_fused__native_batch_norm_legit_no_training_relu_18,@"STO_CUDA_ENTRY STV_DEFAULT"
triton_poi_fused__native_batch_norm_legit_no_training_relu_18:
.text.triton_poi_fused__native_batch_norm_legit_no_training_relu_18:
[----:B------:R-:W-:Y:S01]  /*0000*/  LDC R1, c[0x0][0x28] ;  /* 0x00000a00ff017b82 */ /* 0x000fe20000000800 */
[----:B------:R-:W1:Y:S07]  /*0010*/  S2R R0, SR_TID.X ;  /* 0x0000000000007919 */ /* 0x000e6e0000002100 */
[----:B------:R-:W2:Y:S01]  /*0020*/  LDC.64 R2, c[0x0][0x220] ;  /* 0x00008800ff027b82 */ /* 0x000ea20000000a00 */
[----:B------:R-:W-:Y:S01]  /*0030*/  ULDC.64 UR4, c[0x0][0x208] ;  /* 0x0000820000047ab9 */ /* 0x000fe20000000a00 */
[----:B------:R-:W3:Y:S06]  /*0040*/  S2R R7, SR_CTAID.X ;  /* 0x0000000000077919 */ /* 0x000eec0000002500 */
[----:B------:R-:W4:Y:S08]  /*0050*/  LDC.64 R8, c[0x0][0x228] ;  /* 0x00008a00ff087b82 */ /* 0x000f300000000a00 */
[----:B------:R-:W5:Y:S01]  /*0060*/  LDC.64 R10, c[0x0][0x230] ;  /* 0x00008c00ff0a7b82 */ /* 0x000f620000000a00 */
[----:B-1----:R-:W-:-:S02]  /*0070*/  SHF.L.U32 R0, R0, 0x1, RZ ;  /* 0x0000000100007819 */ /* 0x002fc400000006ff */
[----:B---3--:R-:W-:Y:S02]  /*0080*/  SHF.R.S32.HI R5, RZ, 0x17, R7 ;  /* 0x00000017ff057819 */ /* 0x008fe40000011407 */
[----:B------:R-:W-:Y:S02]  /*0090*/  LOP3.LUT R0, R0, 0xfe, RZ, 0xc0, !PT ;  /* 0x000000fe00007812 */ /* 0x000fe400078ec0ff */
[----:B------:R-:W-:Y:S02]  /*00a0*/  SGXT R5, R5, 0x1 ;  /* 0x000000010505781a */ /* 0x000fe40000000200 */
[----:B------:R-:W-:Y:S02]  /*00b0*/  LEA R0, R7, R0, 0x8 ;  /* 0x0000000007007211 */ /* 0x000fe400078e40ff */
[----:B------:R-:W1:Y:S02]  /*00c0*/  LDC.64 R6, c[0x0][0x218] ;  /* 0x00008600ff067b82 */ /* 0x000e640000000a00 */
[----:B------:R-:W-:-:S04]  /*00d0*/  LEA.HI R5, R5, R0, RZ, 0xa ;  /* 0x0000000005057211 */ /* 0x000fc800078f50ff */
[----:B------:R-:W-:-:S04]  /*00e0*/  LOP3.LUT R5, R5, 0xfffffc00, RZ, 0xc0, !PT ;  /* 0xfffffc0005057812 */ /* 0x000fc800078ec0ff */
[----:B------:R-:W-:Y:S02]  /*00f0*/  IADD3 R13, R0, -R5, RZ ;  /* 0x80000005000d7210 */ /* 0x000fe40007ffe0ff */
[----:B------:R-:W3:Y:S03]  /*0100*/  LDC.64 R4, c[0x0][0x210] ;  /* 0x00008400ff047b82 */ /* 0x000ee60000000a00 */
[----:B--2---:R-:W-:-:S06]  /*0110*/  IMAD.WIDE R2, R13, 0x4, R2 ;  /* 0x000000040d027825 */ /* 0x004fcc00078e0202 */
[----:B------:R-:W2:Y:S01]  /*0120*/  LDG.E.EL.64 R2, desc[UR4][R2.64] ;  /* 0x0000000402027981 */ /* 0x000ea2000c2e1b00 */
[----:B-1----:R-:W-:-:S04]  /*0130*/  IMAD.WIDE R6, R13, 0x4, R6 ;  /* 0x000000040d067825 */ /* 0x002fc800078e0206 */
[C---:B----4-:R-:W-:Y:S02]  /*0140*/  IMAD.WIDE R8, R13.reuse, 0x4, R8 ;  /* 0x000000040d087825 */ /* 0x050fe400078e0208 */
[----:B------:R-:W4:Y:S02]  /*0150*/  LDG.E.EL.64 R6, desc[UR4][R6.64] ;  /* 0x0000000406067981 */ /* 0x000f24000c2e1b00 */
[----:B-----5:R-:W-:Y:S02]  /*0160*/  IMAD.WIDE R10, R13, 0x4, R10 ;  /* 0x000000040d0a7825 */ /* 0x020fe400078e020a */
[----:B------:R-:W5:Y:S02]  /*0170*/  LDG.E.EL.64 R8, desc[UR4][R8.64] ;  /* 0x0000000408087981 */ /* 0x000f64000c2e1b00 */
[----:B---3--:R-:W-:Y:S02]  /*0180*/  IMAD.WIDE R4, R0, 0x4, R4 ;  /* 0x0000000400047825 */ /* 0x008fe400078e0204 */
[----:B------:R-:W5:Y:S04]  /*0190*/  LDG.E.EL.64 R10, desc[UR4][R10.64] ;  /* 0x000000040a0a7981 */ /* 0x000f68000c2e1b00 */
[----:B------:R-:W4:Y:S01]  /*01a0*/  LDG.E.64 R4, desc[UR4][R4.64] ;  /* 0x0000000404047981 */ /* 0x000f22000c1e1b00 */
[----:B------:R-:W-:Y:S01]  /*01b0*/  HFMA2.MMA R14, -RZ, RZ, 1.625, 0 ;  /* 0x3e800000ff0e7435 */ /* 0x000fe200000001ff */
[----:B--2---:R-:W-:Y:S01]  /*01c0*/  FADD R2, R2, 9.9999997473787516356e-06 ;  /* 0x3727c5ac02027421 */ /* 0x004fe20000000000 */
[----:B------:R-:W-:-:S03]  /*01d0*/  FADD R3, R3, 9.9999997473787516356e-06 ;  /* 0x3727c5ac03037421 */ /* 0x000fc60000000000 */
[----:B------:R-:W1:Y:S08]  /*01e0*/  MUFU.SQRT R12, R2 ;  /* 0x00000002000c7308 */ /* 0x000e700000002000 */
[----:B------:R2:W3:Y:S01]  /*01f0*/  MUFU.SQRT R13, R3 ;  /* 0x00000003000d7308 */ /* 0x0004e20000002000 */
[C---:B-1----:R-:W-:Y:S02]  /*0200*/  FSETP.GT.AND P0, PT, R12.reuse, 8.50705917302346158658e+37, PT ;  /* 0x7e8000000c00780b */ /* 0x042fe40003f04000 */
[----:B------:R-:W-:Y:S01]  /*0210*/  FSETP.GEU.AND P2, PT, R12, 1.175494350822287508e-38, PT ;  /* 0x008000000c00780b */ /* 0x000fe20003f4e000 */
[----:B--2---:R-:W1:Y:S01]  /*0220*/  LDC.64 R2, c[0x0][0x238] ;  /* 0x00008e00ff027b82 */ /* 0x004e620000000a00 */
[----:B---3--:R-:W-:-:S02]  /*0230*/  FSETP.GT.AND P1, PT, R13, 8.50705917302346158658e+37, PT ;  /* 0x7e8000000d00780b */ /* 0x008fc40003f24000 */
[----:B------:R-:W-:-:S07]  /*0240*/  FSETP.GEU.AND P3, PT, R13, 1.175494350822287508e-38, PT ;  /* 0x008000000d00780b */ /* 0x000fce0003f6e000 */
[----:B------:R-:W-:-:S04]  /*0250*/  @P0 FMUL R12, R12, 0.25 ;  /* 0x3e8000000c0c0820 */ /* 0x000fc80000400000 */
[----:B------:R-:W-:Y:S01]  /*0260*/  @!P2 FMUL R12, R12, 16777216 ;  /* 0x4b8000000c0ca820 */ /* 0x000fe20000400000 */
[----:B------:R-:W-:-:S04]  /*0270*/  @P1 FMUL R13, R13, 0.25 ;  /* 0x3e8000000d0d1820 */ /* 0x000fc80000400000 */
[----:B------:R-:W-:Y:S01]  /*0280*/  @!P3 FMUL R13, R13, 16777216 ;  /* 0x4b8000000d0db820 */ /* 0x000fe20000400000 */
[----:B------:R-:W2:Y:S01]  /*0290*/  MUFU.RCP R12, R12 ;  /* 0x0000000c000c7308 */ /* 0x000ea20000001000 */
[----:B------:R-:W-:-:S07]  /*02a0*/  FSEL R15, R14, 1, P0 ;  /* 0x3f8000000e0f7808 */ /* 0x000fce0000000000 */
[----:B------:R-:W3:Y:S01]  /*02b0*/  MUFU.RCP R13, R13 ;  /* 0x0000000d000d7308 */ /* 0x000ee20000001000 */
[----:B------:R-:W-:Y:S01]  /*02c0*/  FSEL R14, R14, 1, P1 ;  /* 0x3f8000000e0e7808 */ /* 0x000fe20000800000 */
[----:B------:R-:W-:-:S04]  /*02d0*/  @!P2 FMUL R15, R15, 16777216 ;  /* 0x4b8000000f0fa820 */ /* 0x000fc80000400000 */
[----:B------:R-:W-:Y:S01]  /*02e0*/  @!P3 FMUL R14, R14, 16777216 ;  /* 0x4b8000000e0eb820 */ /* 0x000fe20000400000 */
[----:B----4-:R-:W-:Y:S01]  /*02f0*/  FADD R5, R5, -R7 ;  /* 0x8000000705057221 */ /* 0x010fe20000000000 */
[----:B------:R-:W-:Y:S01]  /*0300*/  FADD R4, R4, -R6 ;  /* 0x8000000604047221 */ /* 0x000fe20000000000 */
[----:B--2---:R-:W-:Y:S01]  /*0310*/  FMUL R15, R12, R15 ;  /* 0x0000000f0c0f7220 */ /* 0x004fe20000400000 */
[----:B---3--:R-:W-:-:S03]  /*0320*/  FMUL R14, R13, R14 ;  /* 0x0000000e0d0e7220 */ /* 0x008fc60000400000 */
[----:B------:R-:W-:Y:S01]  /*0330*/  FMUL R15, R4, R15 ;  /* 0x0000000f040f7220 */ /* 0x000fe20000400000 */
[----:B------:R-:W-:-:S03]  /*0340*/  FMUL R14, R5, R14 ;  /* 0x0000000e050e7220 */ /* 0x000fc60000400000 */
[----:B-----5:R-:W-:Y:S01]  /*0350*/  FFMA R8, R8, R15, R10 ;  /* 0x0000000f08087223 */ /* 0x020fe2000000000a */
[----:B------:R-:W-:-:S04]  /*0360*/  FFMA R9, R9, R14, R11 ;  /* 0x0000000e09097223 */ /* 0x000fc8000000000b */
[----:B------:R-:W-:Y:S02]  /*0370*/  FSETP.GEU.AND P0, PT, R8, RZ, PT ;  /* 0x000000ff0800720b */ /* 0x000fe40003f0e000 */
[C---:B------:R-:W-:Y:S01]  /*0380*/  FSETP.GEU.AND P1, PT, R9.reuse, RZ, PT ;  /* 0x000000ff0900720b */ /* 0x040fe20003f2e000 */
[----:B-1----:R-:W-:Y:S01]  /*0390*/  IMAD.WIDE R2, R0, 0x4, R2 ;  /* 0x0000000400027825 */ /* 0x002fe200078e0202 */
[----:B------:R-:W-:Y:S02]  /*03a0*/  FSEL R8, R8, RZ, P0 ;  /* 0x000000ff08087208 */ /* 0x000fe40000000000 */
[----:B------:R-:W-:-:S05]  /*03b0*/  FSEL R9, R9, RZ, P1 ;  /* 0x000000ff09097208 */ /* 0x000fca0000800000 */
[----:B------:R-:W-:Y:S01]  /*03c0*/  STG.E.64 desc[UR4][R2.64], R8 ;  /* 0x0000000802007986 */ /* 0x000fe2000c101b04 */
[----:B------:R-:W-:Y:S05]  /*03d0*/  EXIT ;  /* 0x000000000000794d */ /* 0x000fea0003800000 */
.L_x_0:
[----:B------:R-:W-:-:S00]  /*03e0*/  BRA `(.L_x_0) ;  /* 0xfffffffc00fc7947 */ /* 0x000fc0000383ffff */
[----:B------:R-:W-:-:S00]  /*03f0*/  NOP ;  /* 0x0000000000007918 */ /* 0x000fc00000000000 */
        /* <DEDUP_REMOVED lines=8> */
.L_x_1:


//--------------------- .nv.global.init           --------------------------
	.section	.nv.global.init,"aw",@progbits
.nv.global.init:
	.type		_$_str,@object
	.size		_$_str,(_$_str_$_2 - _$_str)
_$_str:
        /*0000*/ 	.byte	0x5f, 0x5f, 0x43, 0x55, 0x44, 0x41, 0x5f, 0x46, 0x54, 0x5a, 0x00
	.type		_$_str_$_2,@object
	.size		_$_str_$_2,(.L_1 - _$_str_$_2)
_$_str_$_2:
        /*000b*/ 	.byte	0x5f, 0x5f, 0x43, 0x55, 0x44, 0x41, 0x5f, 0x50, 0x52, 0x45, 0x43, 0x5f, 0x53, 0x51, 0x52, 0x54
        /*001b*/ 	.byte	0x00
.L_1:


//--------------------- .nv.constant0.triton_poi_fused__native_batch_norm_legit_no_training_relu_18 --------------------------
	.section	.nv.constant0.triton_poi_fused__native_batch_norm_legit_no_training_relu_18,"a",@progbits
	.sectionflags	@""
	.align	4
.nv.constant0.triton_poi_fused__native_batch_norm_legit_no_training_relu_18:
	.zero		580
